	.headerflags	@"EF_CUDA_TEXMODE_UNIFIED EF_CUDA_64BIT_ADDRESS EF_CUDA_ACCELERATORS EF_CUDA_SM90 EF_CUDA_VIRTUAL_SM(EF_CUDA_SM90)"
	.elftype	@"ET_EXEC"


//--------------------- .nv.info                  --------------------------
	.section	.nv.info,"",@"SHT_CUDA_INFO"
	.align	4


	//----- nvinfo : EIATTR_REGCOUNT
	.align		4
        /*0000*/ 	.byte	0x04, 0x2f
        /*0002*/ 	.short	(.L_1 - .L_0)
	.align		4
.L_0:
        /*0004*/ 	.word	index@(triton_poi_fused_hardtanh_mul_sigmoid_65)
        /*0008*/ 	.word	0x00000012


	//----- nvinfo : EIATTR_MIN_STACK_SIZE
	.align		4
.L_1:
        /*000c*/ 	.byte	0x04, 0x12
        /*000e*/ 	.short	(.L_3 - .L_2)
	.align		4
.L_2:
        /*0010*/ 	.word	index@(triton_poi_fused_hardtanh_mul_sigmoid_65)
        /*0014*/ 	.word	0x00000000


	//----- nvinfo : EIATTR_FRAME_SIZE
	.align		4
.L_3:
        /*0018*/ 	.byte	0x04, 0x11
        /*001a*/ 	.short	(.L_5 - .L_4)
	.align		4
.L_4:
        /*001c*/ 	.word	index@(triton_poi_fused_hardtanh_mul_sigmoid_65)
        /*0020*/ 	.word	0x00000000


	//----- nvinfo : EIATTR_MIN_STACK_SIZE
	.align		4
.L_5:
        /*0024*/ 	.byte	0x04, 0x12
        /*0026*/ 	.short	(.L_7 - .L_6)
	.align		4
.L_6:
        /*0028*/ 	.word	index@(triton_poi_fused_hardtanh_mul_sigmoid_65)
        /*002c*/ 	.word	0x00000000
.L_7:


//--------------------- .nv.info.triton_poi_fused_hardtanh_mul_sigmoid_65 --------------------------
	.section	.nv.info.triton_poi_fused_hardtanh_mul_sigmoid_65,"",@"SHT_CUDA_INFO"
	.sectionflags	@""
	.align	4


	//----- nvinfo : EIATTR_CUDA_API_VERSION
	.align		4
        /*0000*/ 	.byte	0x04, 0x37
        /*0002*/ 	.short	(.L_9 - .L_8)
.L_8:
        /*0004*/ 	.word	0x0000007c


	//----- nvinfo : EIATTR_KPARAM_INFO
	.align		4
.L_9:
        /*0008*/ 	.byte	0x04, 0x17
        /*000a*/ 	.short	(.L_11 - .L_10)
.L_10:
        /*000c*/ 	.word	0x00000000
        /*0010*/ 	.short	0x0002
        /*0012*/ 	.short	0x0010
        /*0014*/ 	.byte	0x00, 0xf0, 0x11, 0x00


	//----- nvinfo : EIATTR_KPARAM_INFO
	.align		4
.L_11:
        /*0018*/ 	.byte	0x04, 0x17
        /*001a*/ 	.short	(.L_13 - .L_12)
.L_12:
        /*001c*/ 	.word	0x00000000
        /*0020*/ 	.short	0x0001
        /*0022*/ 	.short	0x0008
        /*0024*/ 	.byte	0x00, 0xf4, 0x21, 0x00


	//----- nvinfo : EIATTR_KPARAM_INFO
	.align		4
.L_13:
        /*0028*/ 	.byte	0x04, 0x17
        /*002a*/ 	.short	(.L_15 - .L_14)
.L_14:
        /*002c*/ 	.word	0x00000000
        /*0030*/ 	.short	0x0000
        /*0032*/ 	.short	0x0000
        /*0034*/ 	.byte	0x00, 0xf4, 0x21, 0x00


	//----- nvinfo : EIATTR_SPARSE_MMA_MASK
	.align		4
.L_15:
        /*0038*/ 	.byte	0x03, 0x50
        /*003a*/ 	.short	0x0000


	//----- nvinfo : EIATTR_MAXREG_COUNT
	.align		4
        /*003c*/ 	.byte	0x03, 0x1b
        /*003e*/ 	.short	0x00ff


	//----- nvinfo : EIATTR_EXIT_INSTR_OFFSETS
	.align		4
        /*0040*/ 	.byte	0x04, 0x1c
        /*0042*/ 	.short	(.L_17 - .L_16)


	//   ....[0]....
.L_16:
        /*0044*/ 	.word	0x00000610


	//   ....[1]....
        /*0048*/ 	.word	0x00000630


	//----- nvinfo : EIATTR_REQNTID
	.align		4
.L_17:
        /*004c*/ 	.byte	0x04, 0x10
        /*004e*/ 	.short	(.L_19 - .L_18)
.L_18:
        /*0050*/ 	.word	0x00000080
        /*0054*/ 	.word	0x00000001
        /*0058*/ 	.word	0x00000001


	//----- nvinfo : EIATTR_CBANK_PARAM_SIZE
	.align		4
.L_19:
        /*005c*/ 	.byte	0x03, 0x19
        /*005e*/ 	.short	0x0014


	//----- nvinfo : EIATTR_PARAM_CBANK
	.align		4
        /*0060*/ 	.byte	0x04, 0x0a
        /*0062*/ 	.short	(.L_21 - .L_20)
	.align		4
.L_20:
        /*0064*/ 	.word	index@(.nv.constant0.triton_poi_fused_hardtanh_mul_sigmoid_65)
        /*0068*/ 	.short	0x0210
        /*006a*/ 	.short	0x0014


	//----- nvinfo : EIATTR_SW_WAR
	.align		4
.L_21:
        /*006c*/ 	.byte	0x04, 0x36
        /*006e*/ 	.short	(.L_23 - .L_22)
.L_22:
        /*0070*/ 	.word	0x00000008
.L_23:


//--------------------- .nv.callgraph             --------------------------
	.section	.nv.callgraph,"",@"SHT_CUDA_CALLGRAPH"
	.align	4
	.sectionentsize	8
	.align		4
        /*0000*/ 	.word	0x00000000
	.align		4
        /*0004*/ 	.word	0xffffffff
	.align		4
        /*0008*/ 	.word	0x00000000
	.align		4
        /*000c*/ 	.word	0xfffffffe
	.align		4
        /*0010*/ 	.word	0x00000000
	.align		4
        /*0014*/ 	.word	0xfffffffd
	.align		4
        /*0018*/ 	.word	0x00000000
	.align		4
        /*001c*/ 	.word	0xfffffffc


//--------------------- .text.triton_poi_fused_hardtanh_mul_sigmoid_65 --------------------------
	.section	.text.triton_poi_fused_hardtanh_mul_sigmoid_65,"ax",@progbits
	.align	128
        .global         triton_poi_fused_hardtanh_mul_sigmoid_65
        .type           triton_poi_fused_hardtanh_mul_sigmoid_65,@function
        .size           triton_poi_fused_hardtanh_mul_sigmoid_65,(.L_x_1 - triton_poi_fused_hardtanh_mul_sigmoid_65)
        .other          triton_poi_fused_hardtanh_mul_sigmoid_65,@"STO_CUDA_ENTRY STV_DEFAULT"
triton_poi_fused_hardtanh_mul_sigmoid_65:
.text.triton_poi_fused_hardtanh_mul_sigmoid_65:
[----:B------:R-:W0:Y:S02]  /*0000*/  LDC R1, c[0x0][0x28] ;  /* 0x00000a00ff017b82 */ /* 0x000e240000000800 */
[----:B------:R-:W1:Y:S01]  /*0010*/  S2R R0, SR_TID.X ;  /* 0x0000000000007919 */ /* 0x000e620000002100 */
[----:B------:R-:W2:Y:S01]  /*0020*/  LDC.64 R12, c[0x0][0x218] ;  /* 0x00008600ff0c7b82 */ /* 0x000ea20000000a00 */
[----:B------:R-:W-:Y:S02]  /*0030*/  CS2R R4, SRZ ;  /* 0x0000000000047805 */ /* 0x000fe4000001ff00 */
[----:B------:R-:W-:Y:S01]  /*0040*/  CS2R R6, SRZ ;  /* 0x0000000000067805 */ /* 0x000fe2000001ff00 */
[----:B------:R-:W3:Y:S01]  /*0050*/  S2R R9, SR_CTAID.X ;  /* 0x0000000000097919 */ /* 0x000ee20000002500 */
[----:B------:R-:W-:Y:S01]  /*0060*/  ULDC.64 UR4, c[0x0][0x208] ;  /* 0x0000820000047ab9 */ /* 0x000fe20000000a00 */
[----:B-1----:R-:W-:-:S05]  /*0070*/  IMAD.SHL.U32 R0, R0, 0x4, RZ ;  /* 0x0000000400007824 */ /* 0x002fca00078e00ff */
[----:B------:R-:W-:-:S05]  /*0080*/  LOP3.LUT R0, R0, 0x1fc, RZ, 0xc0, !PT ;  /* 0x000001fc00007812 */ /* 0x000fca00078ec0ff */
[----:B---3--:R-:W-:-:S04]  /*0090*/  IMAD R9, R9, 0x200, R0 ;  /* 0x0000020009097824 */ /* 0x008fc800078e0200 */
[C---:B------:R-:W-:Y:S01]  /*00a0*/  IMAD.HI R0, R9.reuse, 0x19c2d14f, RZ ;  /* 0x19c2d14f09007827 */ /* 0x040fe200078e02ff */
[----:B------:R-:W-:-:S04]  /*00b0*/  ISETP.GE.AND P0, PT, R9, 0x9f00, PT ;  /* 0x00009f000900780c */ /* 0x000fc80003f06270 */
[----:B------:R-:W-:-:S04]  /*00c0*/  SHF.R.U32.HI R3, RZ, 0x1f, R0 ;  /* 0x0000001fff037819 */ /* 0x000fc80000011600 */
[CC--:B------:R-:W-:Y:S02]  /*00d0*/  LEA.HI.SX32 R2, R0.reuse, R3.reuse, 0x1a ;  /* 0x0000000300027211 */ /* 0x0c0fe400078fd2ff */
[----:B------:R-:W-:-:S03]  /*00e0*/  LEA.HI.SX32 R3, R0, R3, 0x16 ;  /* 0x0000000300037211 */ /* 0x000fc600078fb2ff */
[----:B------:R-:W-:-:S04]  /*00f0*/  IMAD R2, R2, -0x27c, R9 ;  /* 0xfffffd8402027824 */ /* 0x000fc800078e0209 */
[----:B------:R-:W-:-:S04]  /*0100*/  IMAD R3, R3, 0x27c, R2 ;  /* 0x0000027c03037824 */ /* 0x000fc800078e0202 */
[----:B--2---:R-:W-:Y:S02]  /*0110*/  IMAD.WIDE R12, R3, 0x4, R12 ;  /* 0x00000004030c7825 */ /* 0x004fe400078e020c */
[----:B------:R-:W1:Y:S03]  /*0120*/  LDC.64 R2, c[0x0][0x210] ;  /* 0x00008400ff027b82 */ /* 0x000e660000000a00 */
[----:B------:R-:W2:Y:S01]  /*0130*/  @!P0 LDG.E.EL.128 R4, desc[UR4][R12.64] ;  /* 0x000000040c048981 */ /* 0x000ea2000c2e1d00 */
[----:B------:R-:W-:Y:S01]  /*0140*/  CS2R R10, SRZ ;  /* 0x00000000000a7805 */ /* 0x000fe2000001ff00 */
[----:B-1----:R-:W-:Y:S01]  /*0150*/  IMAD.WIDE R2, R9, 0x4, R2 ;  /* 0x0000000409027825 */ /* 0x002fe200078e0202 */
[----:B------:R-:W-:-:S06]  /*0160*/  CS2R R8, SRZ ;  /* 0x0000000000087805 */ /* 0x000fcc000001ff00 */
[----:B------:R-:W3:Y:S01]  /*0170*/  @!P0 LDG.E.128 R8, desc[UR4][R2.64] ;  /* 0x0000000402088981 */ /* 0x000ee2000c1e1d00 */
[----:B------:R-:W-:Y:S02]  /*0180*/  IMAD.MOV.U32 R15, RZ, RZ, 0x3e800000 ;  /* 0x3e800000ff0f7424 */ /* 0x000fe400078e00ff */
[----:B--2---:R-:W-:Y:S01]  /*0190*/  FADD R7, RZ, -R7 ;  /* 0x80000007ff077221 */ /* 0x004fe20000000000 */
[----:B------:R-:W-:Y:S01]  /*01a0*/  FADD R5, RZ, -R5 ;  /* 0x80000005ff057221 */ /* 0x000fe20000000000 */
[----:B------:R-:W-:Y:S01]  /*01b0*/  FADD R6, RZ, -R6 ;  /* 0x80000006ff067221 */ /* 0x000fe20000000000 */
[----:B------:R-:W-:Y:S01]  /*01c0*/  FADD R4, RZ, -R4 ;  /* 0x80000004ff047221 */ /* 0x000fe20000000000 */
[----:B------:R-:W-:Y:S01]  /*01d0*/  FMUL R13, R7, 1.4426950216293334961 ;  /* 0x3fb8aa3b070d7820 */ /* 0x000fe20000400000 */
[----:B------:R-:W-:Y:S01]  /*01e0*/  FMUL R5, R5, 1.4426950216293334961 ;  /* 0x3fb8aa3b05057820 */ /* 0x000fe20000400000 */
[----:B------:R-:W-:Y:S01]  /*01f0*/  FMUL R12, R6, 1.4426950216293334961 ;  /* 0x3fb8aa3b060c7820 */ /* 0x000fe20000400000 */
[----:B------:R-:W-:-:S02]  /*0200*/  FMUL R4, R4, 1.4426950216293334961 ;  /* 0x3fb8aa3b04047820 */ /* 0x000fc40000400000 */
[----:B------:R-:W-:Y:S02]  /*0210*/  FSETP.GEU.AND P4, PT, R13, -126, PT ;  /* 0xc2fc00000d00780b */ /* 0x000fe40003f8e000 */
[----:B------:R-:W-:Y:S02]  /*0220*/  FSETP.GEU.AND P2, PT, R5, -126, PT ;  /* 0xc2fc00000500780b */ /* 0x000fe40003f4e000 */
[----:B------:R-:W-:Y:S02]  /*0230*/  FSETP.GEU.AND P3, PT, R12, -126, PT ;  /* 0xc2fc00000c00780b */ /* 0x000fe40003f6e000 */
[----:B------:R-:W-:-:S07]  /*0240*/  FSETP.GEU.AND P1, PT, R4, -126, PT ;  /* 0xc2fc00000400780b */ /* 0x000fce0003f2e000 */
[----:B------:R-:W-:Y:S02]  /*0250*/  @!P4 FMUL R13, R13, 0.5 ;  /* 0x3f0000000d0dc820 */ /* 0x000fe40000400000 */
[----:B------:R-:W-:Y:S02]  /*0260*/  @!P2 FMUL R5, R5, 0.5 ;  /* 0x3f0000000505a820 */ /* 0x000fe40000400000 */
[----:B------:R-:W1:Y:S01]  /*0270*/  MUFU.EX2 R14, R13 ;  /* 0x0000000d000e7308 */ /* 0x000e620000000800 */
[----:B------:R-:W-:Y:S01]  /*0280*/  @!P3 FMUL R12, R12, 0.5 ;  /* 0x3f0000000c0cb820 */ /* 0x000fe20000400000 */
[----:B------:R-:W-:-:S06]  /*0290*/  @!P1 FMUL R4, R4, 0.5 ;  /* 0x3f00000004049820 */ /* 0x000fcc0000400000 */
[----:B------:R-:W2:Y:S01]  /*02a0*/  MUFU.EX2 R6, R5 ;  /* 0x0000000500067308 */ /* 0x000ea20000000800 */
[----:B-1----:R-:W-:-:S07]  /*02b0*/  @!P4 FMUL R14, R14, R14 ;  /* 0x0000000e0e0ec220 */ /* 0x002fce0000400000 */
[----:B------:R-:W1:Y:S01]  /*02c0*/  MUFU.EX2 R7, R12 ;  /* 0x0000000c00077308 */ /* 0x000e620000000800 */
[----:B------:R-:W-:Y:S01]  /*02d0*/  FADD R14, R14, 1 ;  /* 0x3f8000000e0e7421 */ /* 0x000fe20000000000 */
[----:B--2---:R-:W-:-:S06]  /*02e0*/  @!P2 FMUL R6, R6, R6 ;  /* 0x000000060606a220 */ /* 0x004fcc0000400000 */
[----:B------:R-:W2:Y:S01]  /*02f0*/  MUFU.EX2 R0, R4 ;  /* 0x0000000400007308 */ /* 0x000ea20000000800 */
[----:B------:R-:W-:Y:S01]  /*0300*/  FSETP.GT.AND P4, PT, R14, 8.50705917302346158658e+37, PT ;  /* 0x7e8000000e00780b */ /* 0x000fe20003f84000 */
[----:B------:R-:W-:-:S03]  /*0310*/  FADD R6, R6, 1 ;  /* 0x3f80000006067421 */ /* 0x000fc60000000000 */
[----:B------:R-:W-:Y:S01]  /*0320*/  FSEL R5, R15, 1, P4 ;  /* 0x3f8000000f057808 */ /* 0x000fe20002000000 */
[----:B-1----:R-:W-:Y:S01]  /*0330*/  @!P3 FMUL R7, R7, R7 ;  /* 0x000000070707b220 */ /* 0x002fe20000400000 */
[----:B------:R-:W-:-:S03]  /*0340*/  FSETP.GT.AND P2, PT, R6, 8.50705917302346158658e+37, PT ;  /* 0x7e8000000600780b */ /* 0x000fc60003f44000 */
[----:B------:R-:W-:Y:S01]  /*0350*/  FADD R7, R7, 1 ;  /* 0x3f80000007077421 */ /* 0x000fe20000000000 */
[----:B------:R-:W-:-:S03]  /*0360*/  FSEL R13, R15, 1, P2 ;  /* 0x3f8000000f0d7808 */ /* 0x000fc60001000000 */
[----:B------:R-:W-:Y:S01]  /*0370*/  @P4 FMUL R14, R14, 0.25 ;  /* 0x3e8000000e0e4820 */ /* 0x000fe20000400000 */
[----:B--2---:R-:W-:Y:S01]  /*0380*/  @!P1 FMUL R0, R0, R0 ;  /* 0x0000000000009220 */ /* 0x004fe20000400000 */
[----:B------:R-:W-:-:S03]  /*0390*/  FSETP.GT.AND P3, PT, R7, 8.50705917302346158658e+37, PT ;  /* 0x7e8000000700780b */ /* 0x000fc60003f64000 */
[----:B------:R-:W-:Y:S01]  /*03a0*/  FADD R0, R0, 1 ;  /* 0x3f80000000007421 */ /* 0x000fe20000000000 */
[----:B------:R-:W1:Y:S01]  /*03b0*/  MUFU.RCP R14, R14 ;  /* 0x0000000e000e7308 */ /* 0x000e620000001000 */
[----:B------:R-:W-:Y:S01]  /*03c0*/  @P2 FMUL R6, R6, 0.25 ;  /* 0x3e80000006062820 */ /* 0x000fe20000400000 */
[----:B------:R-:W-:Y:S02]  /*03d0*/  FSEL R4, R15, 1, P3 ;  /* 0x3f8000000f047808 */ /* 0x000fe40001800000 */
[----:B------:R-:W-:-:S04]  /*03e0*/  FSETP.GT.AND P1, PT, R0, 8.50705917302346158658e+37, PT ;  /* 0x7e8000000000780b */ /* 0x000fc80003f24000 */
[----:B------:R-:W2:Y:S01]  /*03f0*/  MUFU.RCP R6, R6 ;  /* 0x0000000600067308 */ /* 0x000ea20000001000 */
[----:B------:R-:W-:Y:S01]  /*0400*/  @P3 FMUL R7, R7, 0.25 ;  /* 0x3e80000007073820 */ /* 0x000fe20000400000 */
[----:B-1----:R-:W-:-:S06]  /*0410*/  FMUL R12, R14, R5 ;  /* 0x000000050e0c7220 */ /* 0x002fcc0000400000 */
[----:B------:R-:W1:Y:S01]  /*0420*/  MUFU.RCP R7, R7 ;  /* 0x0000000700077308 */ /* 0x000e620000001000 */
[----:B------:R-:W-:Y:S01]  /*0430*/  @P1 FMUL R0, R0, 0.25 ;  /* 0x3e80000000001820 */ /* 0x000fe20000400000 */
[----:B------:R-:W-:Y:S01]  /*0440*/  FSEL R5, R15, 1, P1 ;  /* 0x3f8000000f057808 */ /* 0x000fe20000800000 */
[----:B---3--:R-:W-:Y:S01]  /*0450*/  FMUL R11, R12, R11 ;  /* 0x0000000b0c0b7220 */ /* 0x008fe20000400000 */
[----:B--2---:R-:W-:-:S04]  /*0460*/  FMUL R6, R6, R13 ;  /* 0x0000000d06067220 */ /* 0x004fc80000400000 */
[----:B------:R-:W2:Y:S01]  /*0470*/  MUFU.RCP R0, R0 ;  /* 0x0000000000007308 */ /* 0x000ea20000001000 */
[----:B------:R-:W-:Y:S01]  /*0480*/  FSETP.GTU.AND P1, PT, R11, RZ, PT ;  /* 0x000000ff0b00720b */ /* 0x000fe20003f2c000 */
[----:B------:R-:W-:-:S03]  /*0490*/  FMUL R6, R6, R9 ;  /* 0x0000000906067220 */ /* 0x000fc60000400000 */
[----:B------:R-:W-:Y:S01]  /*04a0*/  FSEL R11, R11, RZ, P1 ;  /* 0x000000ff0b0b7208 */ /* 0x000fe20000800000 */
[----:B-1----:R-:W-:Y:S01]  /*04b0*/  FMUL R7, R7, R4 ;  /* 0x0000000407077220 */ /* 0x002fe20000400000 */
[C---:B------:R-:W-:Y:S02]  /*04c0*/  FSETP.GTU.AND P1, PT, R6.reuse, RZ, PT ;  /* 0x000000ff0600720b */ /* 0x040fe40003f2c000 */
[----:B------:R-:W-:Y:S01]  /*04d0*/  FSETP.GEU.AND P5, PT, R11, 6, PT ;  /* 0x40c000000b00780b */ /* 0x000fe20003fae000 */
[----:B------:R-:W-:Y:S01]  /*04e0*/  FMUL R7, R7, R10 ;  /* 0x0000000a07077220 */ /* 0x000fe20000400000 */
[----:B------:R-:W-:Y:S02]  /*04f0*/  FSEL R9, R6, RZ, P1 ;  /* 0x000000ff06097208 */ /* 0x000fe40000800000 */
[----:B------:R-:W-:Y:S01]  /*0500*/  FSETP.NAN.AND P6, PT, R11, R11, PT ;  /* 0x0000000b0b00720b */ /* 0x000fe20003fc8000 */
[----:B--2---:R-:W-:Y:S01]  /*0510*/  FMUL R5, R0, R5 ;  /* 0x0000000500057220 */ /* 0x004fe20000400000 */
[----:B------:R-:W-:-:S03]  /*0520*/  FSETP.GTU.AND P2, PT, R7, RZ, PT ;  /* 0x000000ff0700720b */ /* 0x000fc60003f4c000 */
[----:B------:R-:W-:Y:S01]  /*0530*/  FMUL R5, R5, R8 ;  /* 0x0000000805057220 */ /* 0x000fe20000400000 */
[----:B------:R-:W-:-:S03]  /*0540*/  FSEL R10, R7, RZ, P2 ;  /* 0x000000ff070a7208 */ /* 0x000fc60001000000 */
[----:B------:R-:W-:Y:S02]  /*0550*/  @P5 SEL R11, R11, 0x40c00000, P6 ;  /* 0x40c000000b0b5807 */ /* 0x000fe40003000000 */
[C---:B------:R-:W-:Y:S02]  /*0560*/  FSETP.GTU.AND P3, PT, R5.reuse, RZ, PT ;  /* 0x000000ff0500720b */ /* 0x040fe40003f6c000 */
[----:B------:R-:W-:Y:S02]  /*0570*/  FSETP.GEU.AND P1, PT, R10, 6, PT ;  /* 0x40c000000a00780b */ /* 0x000fe40003f2e000 */
[----:B------:R-:W-:Y:S02]  /*0580*/  FSEL R8, R5, RZ, P3 ;  /* 0x000000ff05087208 */ /* 0x000fe40001800000 */
[----:B------:R-:W-:Y:S02]  /*0590*/  FSETP.GEU.AND P3, PT, R9, 6, PT ;  /* 0x40c000000900780b */ /* 0x000fe40003f6e000 */
[----:B------:R-:W-:-:S02]  /*05a0*/  FSETP.GEU.AND P2, PT, R8, 6, PT ;  /* 0x40c000000800780b */ /* 0x000fc40003f4e000 */
[----:B------:R-:W-:Y:S02]  /*05b0*/  FSETP.NAN.AND P4, PT, R10, R10, PT ;  /* 0x0000000a0a00720b */ /* 0x000fe40003f88000 */
[----:B------:R-:W-:Y:S02]  /*05c0*/  FSETP.NAN.AND P6, PT, R9, R9, PT ;  /* 0x000000090900720b */ /* 0x000fe40003fc8000 */
[----:B------:R-:W-:Y:S02]  /*05d0*/  FSETP.NAN.AND P5, PT, R8, R8, PT ;  /* 0x000000080800720b */ /* 0x000fe40003fa8000 */
[----:B------:R-:W-:-:S03]  /*05e0*/  @P1 SEL R10, R10, 0x40c00000, P4 ;  /* 0x40c000000a0a1807 */ /* 0x000fc60002000000 */
[----:B------:R-:W-:Y:S02]  /*05f0*/  @P3 SEL R9, R9, 0x40c00000, P6 ;  /* 0x40c0000009093807 */ /* 0x000fe40003000000 */
[----:B------:R-:W-:Y:S01]  /*0600*/  @P2 SEL R8, R8, 0x40c00000, P5 ;  /* 0x40c0000008082807 */ /* 0x000fe20002800000 */
[----:B------:R-:W-:Y:S06]  /*0610*/  @P0 EXIT ;  /* 0x000000000000094d */ /* 0x000fec0003800000 */
[----:B------:R-:W-:Y:S01]  /*0620*/  STG.E.128 desc[UR4][R2.64], R8 ;  /* 0x0000000802007986 */ /* 0x000fe2000c101d04 */
[----:B------:R-:W-:Y:S05]  /*0630*/  EXIT ;  /* 0x000000000000794d */ /* 0x000fea0003800000 */
.L_x_0:
[----:B------:R-:W-:-:S00]  /*0640*/  BRA `(.L_x_0) ;  /* 0xfffffffc00fc7947 */ /* 0x000fc0000383ffff */
[----:B------:R-:W-:-:S00]  /*0650*/  NOP ;  /* 0x0000000000007918 */ /* 0x000fc00000000000 */
        /* <DEDUP_REMOVED lines=10> */
.L_x_1:


//--------------------- .nv.constant0.triton_poi_fused_hardtanh_mul_sigmoid_65 --------------------------
	.section	.nv.constant0.triton_poi_fused_hardtanh_mul_sigmoid_65,"a",@progbits
	.sectionflags	@""
	.align	4
.nv.constant0.triton_poi_fused_hardtanh_mul_sigmoid_65:
	.zero		548
